	.headerflags	@"EF_CUDA_TEXMODE_UNIFIED EF_CUDA_64BIT_ADDRESS EF_CUDA_ACCELERATORS EF_CUDA_SM90 EF_CUDA_VIRTUAL_SM(EF_CUDA_SM90)"
	.elftype	@"ET_EXEC"


//--------------------- .nv.info                  --------------------------
	.section	.nv.info,"",@"SHT_CUDA_INFO"
	.align	4


	//----- nvinfo : EIATTR_REGCOUNT
	.align		4
        /*0000*/ 	.byte	0x04, 0x2f
        /*0002*/ 	.short	(.L_3 - .L_2)
	.align		4
.L_2:
        /*0004*/ 	.word	index@(triton_poi_fused__native_batch_norm_legit_no_training_relu_0)
        /*0008*/ 	.word	0x00000020


	//----- nvinfo : EIATTR_MIN_STACK_SIZE
	.align		4
.L_3:
        /*000c*/ 	.byte	0x04, 0x12
        /*000e*/ 	.short	(.L_5 - .L_4)
	.align		4
.L_4:
        /*0010*/ 	.word	index@(triton_poi_fused__native_batch_norm_legit_no_training_relu_0)
        /*0014*/ 	.word	0x00000000


	//----- nvinfo : EIATTR_FRAME_SIZE
	.align		4
.L_5:
        /*0018*/ 	.byte	0x04, 0x11
        /*001a*/ 	.short	(.L_7 - .L_6)
	.align		4
.L_6:
        /*001c*/ 	.word	index@(triton_poi_fused__native_batch_norm_legit_no_training_relu_0)
        /*0020*/ 	.word	0x00000000


	//----- nvinfo : EIATTR_MIN_STACK_SIZE
	.align		4
.L_7:
        /*0024*/ 	.byte	0x04, 0x12
        /*0026*/ 	.short	(.L_9 - .L_8)
	.align		4
.L_8:
        /*0028*/ 	.word	index@(triton_poi_fused__native_batch_norm_legit_no_training_relu_0)
        /*002c*/ 	.word	0x00000000
.L_9:


//--------------------- .nv.info.triton_poi_fused__native_batch_norm_legit_no_training_relu_0 --------------------------
	.section	.nv.info.triton_poi_fused__native_batch_norm_legit_no_training_relu_0,"",@"SHT_CUDA_INFO"
	.sectionflags	@""
	.align	4


	//----- nvinfo : EIATTR_CUDA_API_VERSION
	.align		4
        /*0000*/ 	.byte	0x04, 0x37
        /*0002*/ 	.short	(.L_11 - .L_10)
.L_10:
        /*0004*/ 	.word	0x0000007c


	//----- nvinfo : EIATTR_KPARAM_INFO
	.align		4
.L_11:
        /*0008*/ 	.byte	0x04, 0x17
        /*000a*/ 	.short	(.L_13 - .L_12)
.L_12:
        /*000c*/ 	.word	0x00000000
        /*0010*/ 	.short	0x0006
        /*0012*/ 	.short	0x0030
        /*0014*/ 	.byte	0x00, 0xf0, 0x11, 0x00


	//----- nvinfo : EIATTR_KPARAM_INFO
	.align		4
.L_13:
        /*0018*/ 	.byte	0x04, 0x17
        /*001a*/ 	.short	(.L_15 - .L_14)
.L_14:
        /*001c*/ 	.word	0x00000000
        /*0020*/ 	.short	0x0005
        /*0022*/ 	.short	0x0028
        /*0024*/ 	.byte	0x00, 0xf4, 0x21, 0x00


	//----- nvinfo : EIATTR_KPARAM_INFO
	.align		4
.L_15:
        /*0028*/ 	.byte	0x04, 0x17
        /*002a*/ 	.short	(.L_17 - .L_16)
.L_16:
        /*002c*/ 	.word	0x00000000
        /*0030*/ 	.short	0x0004
        /*0032*/ 	.short	0x0020
        /*0034*/ 	.byte	0x00, 0xf4, 0x21, 0x00


	//----- nvinfo : EIATTR_KPARAM_INFO
	.align		4
.L_17:
        /*0038*/ 	.byte	0x04, 0x17
        /*003a*/ 	.short	(.L_19 - .L_18)
.L_18:
        /*003c*/ 	.word	0x00000000
        /*0040*/ 	.short	0x0003
        /*0042*/ 	.short	0x0018
        /*0044*/ 	.byte	0x00, 0xf4, 0x21, 0x00


	//----- nvinfo : EIATTR_KPARAM_INFO
	.align		4
.L_19:
        /*0048*/ 	.byte	0x04, 0x17
        /*004a*/ 	.short	(.L_21 - .L_20)
.L_20:
        /*004c*/ 	.word	0x00000000
        /*0050*/ 	.short	0x0002
        /*0052*/ 	.short	0x0010
        /*0054*/ 	.byte	0x00, 0xf4, 0x21, 0x00


	//----- nvinfo : EIATTR_KPARAM_INFO
	.align		4
.L_21:
        /*0058*/ 	.byte	0x04, 0x17
        /*005a*/ 	.short	(.L_23 - .L_22)
.L_22:
        /*005c*/ 	.word	0x00000000
        /*0060*/ 	.short	0x0001
        /*0062*/ 	.short	0x0008
        /*0064*/ 	.byte	0x00, 0xf4, 0x21, 0x00


	//----- nvinfo : EIATTR_KPARAM_INFO
	.align		4
.L_23:
        /*0068*/ 	.byte	0x04, 0x17
        /*006a*/ 	.short	(.L_25 - .L_24)
.L_24:
        /*006c*/ 	.word	0x00000000
        /*0070*/ 	.short	0x0000
        /*0072*/ 	.short	0x0000
        /*0074*/ 	.byte	0x00, 0xf4, 0x21, 0x00


	//----- nvinfo : EIATTR_SPARSE_MMA_MASK
	.align		4
.L_25:
        /*0078*/ 	.byte	0x03, 0x50
        /*007a*/ 	.short	0x0000


	//----- nvinfo : EIATTR_MAXREG_COUNT
	.align		4
        /*007c*/ 	.byte	0x03, 0x1b
        /*007e*/ 	.short	0x00ff


	//----- nvinfo : EIATTR_EXIT_INSTR_OFFSETS
	.align		4
        /*0080*/ 	.byte	0x04, 0x1c
        /*0082*/ 	.short	(.L_27 - .L_26)


	//   ....[0]....
.L_26:
        /*0084*/ 	.word	0x000006c0


	//----- nvinfo : EIATTR_REQNTID
	.align		4
.L_27:
        /*0088*/ 	.byte	0x04, 0x10
        /*008a*/ 	.short	(.L_29 - .L_28)
.L_28:
        /*008c*/ 	.word	0x00000080
        /*0090*/ 	.word	0x00000001
        /*0094*/ 	.word	0x00000001


	//----- nvinfo : EIATTR_CBANK_PARAM_SIZE
	.align		4
.L_29:
        /*0098*/ 	.byte	0x03, 0x19
        /*009a*/ 	.short	0x0034


	//----- nvinfo : EIATTR_PARAM_CBANK
	.align		4
        /*009c*/ 	.byte	0x04, 0x0a
        /*009e*/ 	.short	(.L_31 - .L_30)
	.align		4
.L_30:
        /*00a0*/ 	.word	index@(.nv.constant0.triton_poi_fused__native_batch_norm_legit_no_training_relu_0)
        /*00a4*/ 	.short	0x0210
        /*00a6*/ 	.short	0x0034


	//----- nvinfo : EIATTR_SW_WAR
	.align		4
.L_31:
        /*00a8*/ 	.byte	0x04, 0x36
        /*00aa*/ 	.short	(.L_33 - .L_32)
.L_32:
        /*00ac*/ 	.word	0x00000008
.L_33:


//--------------------- .nv.callgraph             --------------------------
	.section	.nv.callgraph,"",@"SHT_CUDA_CALLGRAPH"
	.align	4
	.sectionentsize	8
	.align		4
        /*0000*/ 	.word	0x00000000
	.align		4
        /*0004*/ 	.word	0xffffffff
	.align		4
        /*0008*/ 	.word	0x00000000
	.align		4
        /*000c*/ 	.word	0xfffffffe
	.align		4
        /*0010*/ 	.word	0x00000000
	.align		4
        /*0014*/ 	.word	0xfffffffd
	.align		4
        /*0018*/ 	.word	0x00000000
	.align		4
        /*001c*/ 	.word	0xfffffffc


//--------------------- .nv.constant4             --------------------------
	.section	.nv.constant4,"a",@progbits
	.align	8
	.align		8
.nv.constant4:
        /*0000*/ 	.dword	_$_str
	.align		8
        /*0008*/ 	.dword	_$_str_$_2


//--------------------- .text.triton_poi_fused__native_batch_norm_legit_no_training_relu_0 --------------------------
	.section	.text.triton_poi_fused__native_batch_norm_legit_no_training_relu_0,"ax",@progbits
	.align	128
        .global         triton_poi_fused__native_batch_norm_legit_no_training_relu_0
        .type           triton_poi_fused__native_batch_norm_legit_no_training_relu_0,@function
        .size           triton_poi_fused__native_batch_norm_legit_no_training_relu_0,(.L_x_1 - triton_poi_fused__native_batch_norm_legit_no_training_relu_0)
        .other          triton_poi_fused__native_batch_norm_legit_no_training_relu_0,@"STO_CUDA_ENTRY STV_DEFAULT"
triton_poi_fused__native_batch_norm_legit_no_training_relu_0:
.text.triton_poi_fused__native_batch_norm_legit_no_training_relu_0:
[----:B------:R-:W-:Y:S01]  /*0000*/  LDC R1, c[0x0][0x28] ;  /* 0x00000a00ff017b82 */ /* 0x000fe20000000800 */
[----:B------:R-:W1:Y:S01]  /*0010*/  S2R R0, SR_TID.X ;  /* 0x0000000000007919 */ /* 0x000e620000002100 */
[----:B------:R-:W-:-:S06]  /*0020*/  ULDC.64 UR4, c[0x0][0x208] ;  /* 0x0000820000047ab9 */ /* 0x000fcc0000000a00 */
[----:B------:R-:W2:Y:S01]  /*0030*/  LDC.64 R16, c[0x0][0x218] ;  /* 0x00008600ff107b82 */ /* 0x000ea20000000a00 */
[----:B------:R-:W3:Y:S07]  /*0040*/  S2R R3, SR_CTAID.X ;  /* 0x0000000000037919 */ /* 0x000eee0000002500 */
[----:B------:R-:W4:Y:S08]  /*0050*/  LDC.64 R14, c[0x0][0x210] ;  /* 0x00008400ff0e7b82 */ /* 0x000f300000000a00 */
[----:B------:R-:W5:Y:S01]  /*0060*/  LDC.64 R12, c[0x0][0x230] ;  /* 0x00008c00ff0c7b82 */ /* 0x000f620000000a00 */
[----:B-1----:R-:W-:-:S02]  /*0070*/  SHF.L.U32 R0, R0, 0x2, RZ ;  /* 0x0000000200007819 */ /* 0x002fc400000006ff */
[----:B---3--:R-:W-:Y:S02]  /*0080*/  SHF.R.S32.HI R5, RZ, 0x15, R3 ;  /* 0x00000015ff057819 */ /* 0x008fe40000011403 */
[----:B------:R-:W-:Y:S02]  /*0090*/  LOP3.LUT R0, R0, 0x1fc, RZ, 0xc0, !PT ;  /* 0x000001fc00007812 */ /* 0x000fe400078ec0ff */
[----:B------:R-:W-:Y:S02]  /*00a0*/  SGXT R5, R5, 0x1 ;  /* 0x000000010505781a */ /* 0x000fe40000000200 */
[----:B------:R-:W-:Y:S02]  /*00b0*/  LEA R18, R3, R0, 0xa ;  /* 0x0000000003127211 */ /* 0x000fe400078e50ff */
[----:B------:R-:W1:Y:S02]  /*00c0*/  LDC.64 R2, c[0x0][0x220] ;  /* 0x00008800ff027b82 */ /* 0x000e640000000a00 */
[----:B------:R-:W-:-:S04]  /*00d0*/  LEA.HI R5, R5, R18, RZ, 0xc ;  /* 0x0000001205057211 */ /* 0x000fc800078f60ff */
[----:B------:R-:W-:Y:S02]  /*00e0*/  SHF.R.S32.HI R23, RZ, 0xc, R5 ;  /* 0x0000000cff177819 */ /* 0x000fe40000011405 */
[----:B------:R-:W-:Y:S02]  /*00f0*/  IADD3 R5, R5, 0x200, RZ ;  /* 0x0000020005057810 */ /* 0x000fe40007ffe0ff */
[----:B------:R-:W-:Y:S02]  /*0100*/  LEA.HI R0, R23, R23, RZ, 0x8 ;  /* 0x0000001717007211 */ /* 0x000fe400078f40ff */
[----:B------:R-:W-:Y:S02]  /*0110*/  SHF.R.S32.HI R5, RZ, 0xc, R5 ;  /* 0x0000000cff057819 */ /* 0x000fe40000011405 */
[----:B------:R-:W-:Y:S02]  /*0120*/  LOP3.LUT R0, R0, 0xffffff00, RZ, 0xc0, !PT ;  /* 0xffffff0000007812 */ /* 0x000fe400078ec0ff */
[----:B------:R-:W-:-:S02]  /*0130*/  LEA.HI R4, R5, R5, RZ, 0x8 ;  /* 0x0000000505047211 */ /* 0x000fc400078f40ff */
[----:B------:R-:W-:Y:S02]  /*0140*/  IADD3 R23, R23, -R0, RZ ;  /* 0x8000000017177210 */ /* 0x000fe40007ffe0ff */
[----:B------:R-:W-:-:S04]  /*0150*/  LOP3.LUT R4, R4, 0xffffff00, RZ, 0xc0, !PT ;  /* 0xffffff0004047812 */ /* 0x000fc800078ec0ff */
[----:B------:R-:W-:Y:S01]  /*0160*/  IADD3 R19, R5, -R4, RZ ;  /* 0x8000000405137210 */ /* 0x000fe20007ffe0ff */
[----:B-1----:R-:W-:-:S04]  /*0170*/  IMAD.WIDE R8, R23, 0x4, R2 ;  /* 0x0000000417087825 */ /* 0x002fc800078e0202 */
[----:B------:R-:W-:Y:S01]  /*0180*/  IMAD.WIDE R10, R19, 0x4, R2 ;  /* 0x00000004130a7825 */ /* 0x000fe200078e0202 */
[----:B------:R-:W3:Y:S01]  /*0190*/  LDG.E.EL R20, desc[UR4][R8.64] ;  /* 0x0000000408147981 */ /* 0x000ee2000c2e1900 */
[----:B------:R-:W1:Y:S03]  /*01a0*/  LDC.64 R2, c[0x0][0x228] ;  /* 0x00008a00ff027b82 */ /* 0x000e660000000a00 */
[----:B------:R-:W3:Y:S01]  /*01b0*/  LDG.E.EL R21, desc[UR4][R10.64] ;  /* 0x000000040a157981 */ /* 0x000ee2000c2e1900 */
[----:B--2---:R-:W-:-:S04]  /*01c0*/  IMAD.WIDE R26, R23, 0x4, R16 ;  /* 0x00000004171a7825 */ /* 0x004fc800078e0210 */
[----:B----4-:R-:W-:Y:S01]  /*01d0*/  IMAD.WIDE R14, R18, 0x4, R14 ;  /* 0x00000004120e7825 */ /* 0x010fe200078e020e */
[----:B------:R-:W2:Y:S04]  /*01e0*/  LDG.E.EL R0, desc[UR4][R26.64] ;  /* 0x000000041a007981 */ /* 0x000ea8000c2e1900 */
[----:B------:R-:W2:Y:S01]  /*01f0*/  LDG.E.128 R4, desc[UR4][R14.64] ;  /* 0x000000040e047981 */ /* 0x000ea2000c1e1d00 */
[----:B------:R-:W-:-:S03]  /*0200*/  IMAD.WIDE R16, R19, 0x4, R16 ;  /* 0x0000000413107825 */ /* 0x000fc600078e0210 */
[----:B------:R-:W4:Y:S04]  /*0210*/  LDG.E.128 R8, desc[UR4][R14.64+0x800] ;  /* 0x000800040e087981 */ /* 0x000f28000c1e1d00 */
[----:B------:R-:W4:Y:S01]  /*0220*/  LDG.E.EL R16, desc[UR4][R16.64] ;  /* 0x0000000410107981 */ /* 0x000f22000c2e1900 */
[----:B01----:R-:W-:-:S04]  /*0230*/  IMAD.WIDE R24, R23, 0x4, R2 ;  /* 0x0000000417187825 */ /* 0x003fc800078e0202 */
[----:B-----5:R-:W-:Y:S02]  /*0240*/  IMAD.WIDE R22, R23, 0x4, R12 ;  /* 0x0000000417167825 */ /* 0x020fe400078e020c */
[----:B------:R-:W5:Y:S04]  /*0250*/  LDG.E.EL R24, desc[UR4][R24.64] ;  /* 0x0000000418187981 */ /* 0x000f68000c2e1900 */
[----:B------:R-:W5:Y:S01]  /*0260*/  LDG.E.EL R23, desc[UR4][R22.64] ;  /* 0x0000000416177981 */ /* 0x000f62000c2e1900 */
[----:B------:R-:W-:-:S04]  /*0270*/  IMAD.WIDE R2, R19, 0x4, R2 ;  /* 0x0000000413027825 */ /* 0x000fc800078e0202 */
[----:B------:R-:W-:Y:S02]  /*0280*/  IMAD.WIDE R28, R19, 0x4, R12 ;  /* 0x00000004131c7825 */ /* 0x000fe400078e020c */
[----:B------:R0:W4:Y:S04]  /*0290*/  LDG.E.EL R12, desc[UR4][R2.64] ;  /* 0x00000004020c7981 */ /* 0x000128000c2e1900 */
[----:B------:R-:W4:Y:S01]  /*02a0*/  LDG.E.EL R13, desc[UR4][R28.64] ;  /* 0x000000041c0d7981 */ /* 0x000f22000c2e1900 */
[----:B0-----:R-:W-:Y:S01]  /*02b0*/  HFMA2.MMA R3, -RZ, RZ, 1.625, 0 ;  /* 0x3e800000ff037435 */ /* 0x001fe200000001ff */
[----:B---3--:R-:W-:-:S04]  /*02c0*/  FADD R20, R20, 9.9999997473787516356e-06 ;  /* 0x3727c5ac14147421 */ /* 0x008fc80000000000 */
[----:B------:R-:W0:Y:S01]  /*02d0*/  MUFU.SQRT R19, R20 ;  /* 0x0000001400137308 */ /* 0x000e220000002000 */
[----:B------:R-:W-:-:S07]  /*02e0*/  FADD R21, R21, 9.9999997473787516356e-06 ;  /* 0x3727c5ac15157421 */ /* 0x000fce0000000000 */
[----:B------:R-:W1:Y:S01]  /*02f0*/  MUFU.SQRT R25, R21 ;  /* 0x0000001500197308 */ /* 0x000e620000002000 */
[C---:B0-----:R-:W-:Y:S02]  /*0300*/  FSETP.GT.AND P0, PT, R19.reuse, 8.50705917302346158658e+37, PT ;  /* 0x7e8000001300780b */ /* 0x041fe40003f04000 */
[----:B------:R-:W-:Y:S02]  /*0310*/  FSETP.GEU.AND P2, PT, R19, 1.175494350822287508e-38, PT ;  /* 0x008000001300780b */ /* 0x000fe40003f4e000 */
[C---:B-1----:R-:W-:Y:S02]  /*0320*/  FSETP.GT.AND P1, PT, R25.reuse, 8.50705917302346158658e+37, PT ;  /* 0x7e8000001900780b */ /* 0x042fe40003f24000 */
[----:B------:R-:W-:-:S07]  /*0330*/  FSETP.GEU.AND P3, PT, R25, 1.175494350822287508e-38, PT ;  /* 0x008000001900780b */ /* 0x000fce0003f6e000 */
[----:B------:R-:W-:-:S04]  /*0340*/  @P0 FMUL R19, R19, 0.25 ;  /* 0x3e80000013130820 */ /* 0x000fc80000400000 */
[----:B------:R-:W-:Y:S01]  /*0350*/  @!P2 FMUL R19, R19, 16777216 ;  /* 0x4b8000001313a820 */ /* 0x000fe20000400000 */
[----:B------:R-:W-:-:S05]  /*0360*/  @P1 FMUL R25, R25, 0.25 ;  /* 0x3e80000019191820 */ /* 0x000fca0000400000 */
[----:B------:R-:W0:Y:S01]  /*0370*/  MUFU.RCP R19, R19 ;  /* 0x0000001300137308 */ /* 0x000e220000001000 */
[----:B------:R-:W-:Y:S01]  /*0380*/  @!P3 FMUL R25, R25, 16777216 ;  /* 0x4b8000001919b820 */ /* 0x000fe20000400000 */
[----:B------:R-:W-:-:S06]  /*0390*/  FSEL R2, R3, 1, P0 ;  /* 0x3f80000003027808 */ /* 0x000fcc0000000000 */
[----:B------:R-:W1:Y:S01]  /*03a0*/  MUFU.RCP R14, R25 ;  /* 0x00000019000e7308 */ /* 0x000e620000001000 */
[----:B------:R-:W-:Y:S01]  /*03b0*/  FSEL R3, R3, 1, P1 ;  /* 0x3f80000003037808 */ /* 0x000fe20000800000 */
[----:B------:R-:W-:Y:S01]  /*03c0*/  @!P2 FMUL R2, R2, 16777216 ;  /* 0x4b8000000202a820 */ /* 0x000fe20000400000 */
[----:B--2---:R-:W-:-:S03]  /*03d0*/  FADD R4, R4, -R0 ;  /* 0x8000000004047221 */ /* 0x004fc60000000000 */
[----:B------:R-:W-:Y:S01]  /*03e0*/  @!P3 FMUL R3, R3, 16777216 ;  /* 0x4b8000000303b820 */ /* 0x000fe20000400000 */
[----:B0-----:R-:W-:Y:S01]  /*03f0*/  FMUL R15, R19, R2 ;  /* 0x00000002130f7220 */ /* 0x001fe20000400000 */
[--C-:B------:R-:W-:Y:S01]  /*0400*/  FADD R20, R5, -R0.reuse ;  /* 0x8000000005147221 */ /* 0x100fe20000000000 */
[--C-:B------:R-:W-:Y:S01]  /*0410*/  FADD R6, R6, -R0.reuse ;  /* 0x8000000006067221 */ /* 0x100fe20000000000 */
[----:B------:R-:W-:Y:S01]  /*0420*/  FADD R0, R7, -R0 ;  /* 0x8000000007007221 */ /* 0x000fe20000000000 */
[C---:B------:R-:W-:Y:S01]  /*0430*/  FMUL R5, R15.reuse, R4 ;  /* 0x000000040f057220 */ /* 0x040fe20000400000 */
[C---:B------:R-:W-:Y:S01]  /*0440*/  FMUL R4, R15.reuse, R20 ;  /* 0x000000140f047220 */ /* 0x040fe20000400000 */
[----:B-1----:R-:W-:Y:S02]  /*0450*/  FMUL R14, R14, R3 ;  /* 0x000000030e0e7220 */ /* 0x002fe40000400000 */
[----:B------:R-:W0:Y:S01]  /*0460*/  LDC.64 R2, c[0x0][0x238] ;  /* 0x00008e00ff027b82 */ /* 0x000e220000000a00 */
[C---:B------:R-:W-:Y:S01]  /*0470*/  FMUL R20, R15.reuse, R6 ;  /* 0x000000060f147220 */ /* 0x040fe20000400000 */
[----:B------:R-:W-:Y:S01]  /*0480*/  FMUL R6, R15, R0 ;  /* 0x000000000f067220 */ /* 0x000fe20000400000 */
[--C-:B----4-:R-:W-:Y:S01]  /*0490*/  FADD R7, R8, -R16.reuse ;  /* 0x8000001008077221 */ /* 0x110fe20000000000 */
[--C-:B------:R-:W-:Y:S01]  /*04a0*/  FADD R9, R9, -R16.reuse ;  /* 0x8000001009097221 */ /* 0x100fe20000000000 */
[--C-:B------:R-:W-:Y:S01]  /*04b0*/  FADD R15, R10, -R16.reuse ;  /* 0x800000100a0f7221 */ /* 0x100fe20000000000 */
[C-C-:B-----5:R-:W-:Y:S01]  /*04c0*/  FFMA R0, R24.reuse, R5, R23.reuse ;  /* 0x0000000518007223 */ /* 0x160fe20000000017 */
[----:B------:R-:W-:Y:S01]  /*04d0*/  FADD R11, R11, -R16 ;  /* 0x800000100b0b7221 */ /* 0x000fe20000000000 */
[C-C-:B------:R-:W-:Y:S01]  /*04e0*/  FFMA R4, R24.reuse, R4, R23.reuse ;  /* 0x0000000418047223 */ /* 0x140fe20000000017 */
[C-C-:B------:R-:W-:Y:S01]  /*04f0*/  FFMA R5, R24.reuse, R20, R23.reuse ;  /* 0x0000001418057223 */ /* 0x140fe20000000017 */
[----:B------:R-:W-:Y:S01]  /*0500*/  FFMA R23, R24, R6, R23 ;  /* 0x0000000618177223 */ /* 0x000fe20000000017 */
[C---:B------:R-:W-:Y:S01]  /*0510*/  FMUL R7, R14.reuse, R7 ;  /* 0x000000070e077220 */ /* 0x040fe20000400000 */
[C---:B------:R-:W-:Y:S01]  /*0520*/  FMUL R8, R14.reuse, R9 ;  /* 0x000000090e087220 */ /* 0x040fe20000400000 */
[C---:B------:R-:W-:Y:S01]  /*0530*/  FMUL R6, R14.reuse, R15 ;  /* 0x0000000f0e067220 */ /* 0x040fe20000400000 */
[----:B------:R-:W-:Y:S01]  /*0540*/  FMUL R14, R14, R11 ;  /* 0x0000000b0e0e7220 */ /* 0x000fe20000400000 */
[C-C-:B------:R-:W-:Y:S01]  /*0550*/  FFMA R9, R12.reuse, R7, R13.reuse ;  /* 0x000000070c097223 */ /* 0x140fe2000000000d */
[C-C-:B------:R-:W-:Y:S01]  /*0560*/  FFMA R8, R12.reuse, R8, R13.reuse ;  /* 0x000000080c087223 */ /* 0x140fe2000000000d */
[C-C-:B------:R-:W-:Y:S01]  /*0570*/  FFMA R10, R12.reuse, R6, R13.reuse ;  /* 0x000000060c0a7223 */ /* 0x140fe2000000000d */
[----:B------:R-:W-:Y:S01]  /*0580*/  FFMA R14, R12, R14, R13 ;  /* 0x0000000e0c0e7223 */ /* 0x000fe2000000000d */
[----:B------:R-:W-:-:S02]  /*0590*/  FSETP.GEU.AND P6, PT, R23, RZ, PT ;  /* 0x000000ff1700720b */ /* 0x000fc40003fce000 */
[----:B------:R-:W-:Y:S02]  /*05a0*/  FSETP.GEU.AND P0, PT, R5, RZ, PT ;  /* 0x000000ff0500720b */ /* 0x000fe40003f0e000 */
[----:B------:R-:W-:Y:S02]  /*05b0*/  FSETP.GEU.AND P1, PT, R4, RZ, PT ;  /* 0x000000ff0400720b */ /* 0x000fe40003f2e000 */
[----:B------:R-:W-:Y:S02]  /*05c0*/  FSETP.GEU.AND P3, PT, R14, RZ, PT ;  /* 0x000000ff0e00720b */ /* 0x000fe40003f6e000 */
[----:B------:R-:W-:Y:S02]  /*05d0*/  SEL R7, R23, RZ, P6 ;  /* 0x000000ff17077207 */ /* 0x000fe40003000000 */
[----:B------:R-:W-:Y:S02]  /*05e0*/  FSETP.GEU.AND P2, PT, R0, RZ, PT ;  /* 0x000000ff0000720b */ /* 0x000fe40003f4e000 */
[----:B------:R-:W-:-:S02]  /*05f0*/  FSETP.GEU.AND P4, PT, R10, RZ, PT ;  /* 0x000000ff0a00720b */ /* 0x000fc40003f8e000 */
[----:B------:R-:W-:Y:S02]  /*0600*/  FSETP.GEU.AND P5, PT, R9, RZ, PT ;  /* 0x000000ff0900720b */ /* 0x000fe40003fae000 */
[----:B------:R-:W-:Y:S02]  /*0610*/  FSETP.GEU.AND P6, PT, R8, RZ, PT ;  /* 0x000000ff0800720b */ /* 0x000fe40003fce000 */
[----:B------:R-:W-:Y:S01]  /*0620*/  SEL R6, R5, RZ, P0 ;  /* 0x000000ff05067207 */ /* 0x000fe20000000000 */
[----:B0-----:R-:W-:Y:S01]  /*0630*/  IMAD.WIDE R2, R18, 0x4, R2 ;  /* 0x0000000412027825 */ /* 0x001fe200078e0202 */
[----:B------:R-:W-:Y:S02]  /*0640*/  SEL R5, R4, RZ, P1 ;  /* 0x000000ff04057207 */ /* 0x000fe40000800000 */
[----:B------:R-:W-:Y:S02]  /*0650*/  SEL R15, R14, RZ, P3 ;  /* 0x000000ff0e0f7207 */ /* 0x000fe40001800000 */
[----:B------:R-:W-:-:S02]  /*0660*/  SEL R4, R0, RZ, P2 ;  /* 0x000000ff00047207 */ /* 0x000fc40001000000 */
[----:B------:R-:W-:Y:S02]  /*0670*/  SEL R14, R10, RZ, P4 ;  /* 0x000000ff0a0e7207 */ /* 0x000fe40002000000 */
[----:B------:R-:W-:Y:S02]  /*0680*/  SEL R12, R9, RZ, P5 ;  /* 0x000000ff090c7207 */ /* 0x000fe40002800000 */
[----:B------:R-:W-:Y:S01]  /*0690*/  SEL R13, R8, RZ, P6 ;  /* 0x000000ff080d7207 */ /* 0x000fe20003000000 */
[----:B------:R-:W-:Y:S04]  /*06a0*/  STG.E.128 desc[UR4][R2.64], R4 ;  /* 0x0000000402007986 */ /* 0x000fe8000c101d04 */
[----:B------:R-:W-:Y:S01]  /*06b0*/  STG.E.128 desc[UR4][R2.64+0x800], R12 ;  /* 0x0008000c02007986 */ /* 0x000fe2000c101d04 */
[----:B------:R-:W-:Y:S05]  /*06c0*/  EXIT ;  /* 0x000000000000794d */ /* 0x000fea0003800000 */
.L_x_0:
[----:B------:R-:W-:-:S00]  /*06d0*/  BRA `(.L_x_0) ;  /* 0xfffffffc00fc7947 */ /* 0x000fc0000383ffff */
[----:B------:R-:W-:-:S00]  /*06e0*/  NOP ;  /* 0x0000000000007918 */ /* 0x000fc00000000000 */
        /* <DEDUP_REMOVED lines=9> */
.L_x_1:


//--------------------- .nv.global.init           --------------------------
	.section	.nv.global.init,"aw",@progbits
.nv.global.init:
	.type		_$_str,@object
	.size		_$_str,(_$_str_$_2 - _$_str)
_$_str:
        /*0000*/ 	.byte	0x5f, 0x5f, 0x43, 0x55, 0x44, 0x41, 0x5f, 0x46, 0x54, 0x5a, 0x00
	.type		_$_str_$_2,@object
	.size		_$_str_$_2,(.L_1 - _$_str_$_2)
_$_str_$_2:
        /*000b*/ 	.byte	0x5f, 0x5f, 0x43, 0x55, 0x44, 0x41, 0x5f, 0x50, 0x52, 0x45, 0x43, 0x5f, 0x53, 0x51, 0x52, 0x54
        /*001b*/ 	.byte	0x00
.L_1:


//--------------------- .nv.constant0.triton_poi_fused__native_batch_norm_legit_no_training_relu_0 --------------------------
	.section	.nv.constant0.triton_poi_fused__native_batch_norm_legit_no_training_relu_0,"a",@progbits
	.sectionflags	@""
	.align	4
.nv.constant0.triton_poi_fused__native_batch_norm_legit_no_training_relu_0:
	.zero		580
